//
// Generated by NVIDIA NVVM Compiler
//
// Compiler Build ID: CL-36424714
// Cuda compilation tools, release 13.0, V13.0.88
// Based on NVVM 20.0.0
//

.version 9.0
.target sm_100
.address_size 64

	// .globl	_Z7randomsP17curandStateXORWOWPf
.global .align 4 .b8 precalc_xorwow_matrix[102400];
.global .align 4 .b8 precalc_xorwow_offset_matrix[102400];
.global .align 4 .b8 mrg32k3aM1[2304];
.global .align 4 .b8 mrg32k3aM2[2304];
.global .align 4 .b8 mrg32k3aM1SubSeq[2016];
.global .align 4 .b8 mrg32k3aM2SubSeq[2016];
.global .align 4 .b8 mrg32k3aM1Seq[2304];
.global .align 4 .b8 mrg32k3aM2Seq[2304];
.const .align 8 .b8 __cr_lgamma_table[72];

.visible .entry _Z7randomsP17curandStateXORWOWPf(
	.param .u64 .ptr .align 1 _Z7randomsP17curandStateXORWOWPf_param_0,
	.param .u64 .ptr .align 1 _Z7randomsP17curandStateXORWOWPf_param_1
)
{
	.reg .pred 	%p<24>;
	.reg .b32 	%r<452>;
	.reg .b32 	%f<3>;
	.reg .b64 	%rd<23>;

	ld.param.u64 	%rd10, [_Z7randomsP17curandStateXORWOWPf_param_0];
	ld.param.u64 	%rd8, [_Z7randomsP17curandStateXORWOWPf_param_1];
	cvta.to.global.u64 	%rd11, %rd10;
	mov.u32 	%r203, %ctaid.x;
	mov.u32 	%r204, %ntid.x;
	mov.u32 	%r205, %tid.x;
	mad.lo.s32 	%r206, %r203, %r204, %r205;
	// begin inline asm
	mov.u64 	%rd9, %clock64;
	// end inline asm
	cvt.s64.s32 	%rd1, %r206;
	mul.wide.s32 	%rd12, %r206, 48;
	add.s64 	%rd2, %rd11, %rd12;
	cvt.u32.u64 	%r207, %rd9;
	xor.b32  	%r208, %r207, -1429050551;
	mul.lo.s32 	%r209, %r208, 1099087573;
	{ .reg .b32 tmp; mov.b64 {tmp, %r210}, %rd9; }
	xor.b32  	%r211, %r210, -136515619;
	mul.lo.s32 	%r212, %r211, -1703105765;
	add.s32 	%r213, %r209, %r212;
	add.s32 	%r1, %r213, 6615241;
	add.s32 	%r366, %r209, 123456789;
	st.global.v2.u32 	[%rd2], {%r1, %r366};
	xor.b32  	%r365, %r209, 362436069;
	add.s32 	%r364, %r212, 521288629;
	st.global.v2.u32 	[%rd2+8], {%r365, %r364};
	xor.b32  	%r363, %r212, 88675123;
	add.s32 	%r362, %r209, 5783321;
	st.global.v2.u32 	[%rd2+16], {%r363, %r362};
	setp.eq.s32 	%p1, %r206, 0;
	@%p1 bra 	$L__BB0_42;
	mov.b32 	%r348, 0;
	mov.u64 	%rd22, %rd1;
$L__BB0_2:
	and.b64  	%rd4, %rd22, 3;
	setp.eq.s64 	%p2, %rd4, 0;
	@%p2 bra 	$L__BB0_41;
	mul.wide.u32 	%rd13, %r348, 3200;
	mov.u64 	%rd14, precalc_xorwow_matrix;
	add.s64 	%rd5, %rd14, %rd13;
	cvt.u32.u64 	%r13, %rd4;
	mov.b32 	%r349, 0;
$L__BB0_4:
	mov.b32 	%r362, 0;
	mov.u32 	%r363, %r362;
	mov.u32 	%r364, %r362;
	mov.u32 	%r365, %r362;
	mov.u32 	%r366, %r362;
	mov.u32 	%r355, %r362;
$L__BB0_5:
	mul.wide.u32 	%rd15, %r355, 4;
	add.s64 	%rd16, %rd2, %rd15;
	ld.global.u32 	%r21, [%rd16+4];
	shl.b32 	%r22, %r355, 5;
	mov.b32 	%r361, 0;
$L__BB0_6:
	.pragma "nounroll";
	shr.u32 	%r218, %r21, %r361;
	and.b32  	%r219, %r218, 1;
	setp.eq.b32 	%p3, %r219, 1;
	not.pred 	%p4, %p3;
	add.s32 	%r220, %r22, %r361;
	mul.lo.s32 	%r221, %r220, 5;
	mul.wide.u32 	%rd17, %r221, 4;
	add.s64 	%rd6, %rd5, %rd17;
	@%p4 bra 	$L__BB0_8;
	ld.global.u32 	%r222, [%rd6];
	xor.b32  	%r366, %r366, %r222;
	ld.global.u32 	%r223, [%rd6+4];
	xor.b32  	%r365, %r365, %r223;
	ld.global.u32 	%r224, [%rd6+8];
	xor.b32  	%r364, %r364, %r224;
	ld.global.u32 	%r225, [%rd6+12];
	xor.b32  	%r363, %r363, %r225;
	ld.global.u32 	%r226, [%rd6+16];
	xor.b32  	%r362, %r362, %r226;
$L__BB0_8:
	and.b32  	%r228, %r218, 2;
	setp.eq.s32 	%p5, %r228, 0;
	@%p5 bra 	$L__BB0_10;
	ld.global.u32 	%r229, [%rd6+20];
	xor.b32  	%r366, %r366, %r229;
	ld.global.u32 	%r230, [%rd6+24];
	xor.b32  	%r365, %r365, %r230;
	ld.global.u32 	%r231, [%rd6+28];
	xor.b32  	%r364, %r364, %r231;
	ld.global.u32 	%r232, [%rd6+32];
	xor.b32  	%r363, %r363, %r232;
	ld.global.u32 	%r233, [%rd6+36];
	xor.b32  	%r362, %r362, %r233;
$L__BB0_10:
	and.b32  	%r235, %r218, 4;
	setp.eq.s32 	%p6, %r235, 0;
	@%p6 bra 	$L__BB0_12;
	ld.global.u32 	%r236, [%rd6+40];
	xor.b32  	%r366, %r366, %r236;
	ld.global.u32 	%r237, [%rd6+44];
	xor.b32  	%r365, %r365, %r237;
	ld.global.u32 	%r238, [%rd6+48];
	xor.b32  	%r364, %r364, %r238;
	ld.global.u32 	%r239, [%rd6+52];
	xor.b32  	%r363, %r363, %r239;
	ld.global.u32 	%r240, [%rd6+56];
	xor.b32  	%r362, %r362, %r240;
$L__BB0_12:
	and.b32  	%r242, %r218, 8;
	setp.eq.s32 	%p7, %r242, 0;
	@%p7 bra 	$L__BB0_14;
	ld.global.u32 	%r243, [%rd6+60];
	xor.b32  	%r366, %r366, %r243;
	ld.global.u32 	%r244, [%rd6+64];
	xor.b32  	%r365, %r365, %r244;
	ld.global.u32 	%r245, [%rd6+68];
	xor.b32  	%r364, %r364, %r245;
	ld.global.u32 	%r246, [%rd6+72];
	xor.b32  	%r363, %r363, %r246;
	ld.global.u32 	%r247, [%rd6+76];
	xor.b32  	%r362, %r362, %r247;
$L__BB0_14:
	and.b32  	%r249, %r218, 16;
	setp.eq.s32 	%p8, %r249, 0;
	@%p8 bra 	$L__BB0_16;
	ld.global.u32 	%r250, [%rd6+80];
	xor.b32  	%r366, %r366, %r250;
	ld.global.u32 	%r251, [%rd6+84];
	xor.b32  	%r365, %r365, %r251;
	ld.global.u32 	%r252, [%rd6+88];
	xor.b32  	%r364, %r364, %r252;
	ld.global.u32 	%r253, [%rd6+92];
	xor.b32  	%r363, %r363, %r253;
	ld.global.u32 	%r254, [%rd6+96];
	xor.b32  	%r362, %r362, %r254;
$L__BB0_16:
	and.b32  	%r256, %r218, 32;
	setp.eq.s32 	%p9, %r256, 0;
	@%p9 bra 	$L__BB0_18;
	ld.global.u32 	%r257, [%rd6+100];
	xor.b32  	%r366, %r366, %r257;
	ld.global.u32 	%r258, [%rd6+104];
	xor.b32  	%r365, %r365, %r258;
	ld.global.u32 	%r259, [%rd6+108];
	xor.b32  	%r364, %r364, %r259;
	ld.global.u32 	%r260, [%rd6+112];
	xor.b32  	%r363, %r363, %r260;
	ld.global.u32 	%r261, [%rd6+116];
	xor.b32  	%r362, %r362, %r261;
$L__BB0_18:
	and.b32  	%r263, %r218, 64;
	setp.eq.s32 	%p10, %r263, 0;
	@%p10 bra 	$L__BB0_20;
	ld.global.u32 	%r264, [%rd6+120];
	xor.b32  	%r366, %r366, %r264;
	ld.global.u32 	%r265, [%rd6+124];
	xor.b32  	%r365, %r365, %r265;
	ld.global.u32 	%r266, [%rd6+128];
	xor.b32  	%r364, %r364, %r266;
	ld.global.u32 	%r267, [%rd6+132];
	xor.b32  	%r363, %r363, %r267;
	ld.global.u32 	%r268, [%rd6+136];
	xor.b32  	%r362, %r362, %r268;
$L__BB0_20:
	and.b32  	%r270, %r218, 128;
	setp.eq.s32 	%p11, %r270, 0;
	@%p11 bra 	$L__BB0_22;
	ld.global.u32 	%r271, [%rd6+140];
	xor.b32  	%r366, %r366, %r271;
	ld.global.u32 	%r272, [%rd6+144];
	xor.b32  	%r365, %r365, %r272;
	ld.global.u32 	%r273, [%rd6+148];
	xor.b32  	%r364, %r364, %r273;
	ld.global.u32 	%r274, [%rd6+152];
	xor.b32  	%r363, %r363, %r274;
	ld.global.u32 	%r275, [%rd6+156];
	xor.b32  	%r362, %r362, %r275;
$L__BB0_22:
	and.b32  	%r277, %r218, 256;
	setp.eq.s32 	%p12, %r277, 0;
	@%p12 bra 	$L__BB0_24;
	ld.global.u32 	%r278, [%rd6+160];
	xor.b32  	%r366, %r366, %r278;
	ld.global.u32 	%r279, [%rd6+164];
	xor.b32  	%r365, %r365, %r279;
	ld.global.u32 	%r280, [%rd6+168];
	xor.b32  	%r364, %r364, %r280;
	ld.global.u32 	%r281, [%rd6+172];
	xor.b32  	%r363, %r363, %r281;
	ld.global.u32 	%r282, [%rd6+176];
	xor.b32  	%r362, %r362, %r282;
$L__BB0_24:
	and.b32  	%r284, %r218, 512;
	setp.eq.s32 	%p13, %r284, 0;
	@%p13 bra 	$L__BB0_26;
	ld.global.u32 	%r285, [%rd6+180];
	xor.b32  	%r366, %r366, %r285;
	ld.global.u32 	%r286, [%rd6+184];
	xor.b32  	%r365, %r365, %r286;
	ld.global.u32 	%r287, [%rd6+188];
	xor.b32  	%r364, %r364, %r287;
	ld.global.u32 	%r288, [%rd6+192];
	xor.b32  	%r363, %r363, %r288;
	ld.global.u32 	%r289, [%rd6+196];
	xor.b32  	%r362, %r362, %r289;
$L__BB0_26:
	and.b32  	%r291, %r218, 1024;
	setp.eq.s32 	%p14, %r291, 0;
	@%p14 bra 	$L__BB0_28;
	ld.global.u32 	%r292, [%rd6+200];
	xor.b32  	%r366, %r366, %r292;
	ld.global.u32 	%r293, [%rd6+204];
	xor.b32  	%r365, %r365, %r293;
	ld.global.u32 	%r294, [%rd6+208];
	xor.b32  	%r364, %r364, %r294;
	ld.global.u32 	%r295, [%rd6+212];
	xor.b32  	%r363, %r363, %r295;
	ld.global.u32 	%r296, [%rd6+216];
	xor.b32  	%r362, %r362, %r296;
$L__BB0_28:
	and.b32  	%r298, %r218, 2048;
	setp.eq.s32 	%p15, %r298, 0;
	@%p15 bra 	$L__BB0_30;
	ld.global.u32 	%r299, [%rd6+220];
	xor.b32  	%r366, %r366, %r299;
	ld.global.u32 	%r300, [%rd6+224];
	xor.b32  	%r365, %r365, %r300;
	ld.global.u32 	%r301, [%rd6+228];
	xor.b32  	%r364, %r364, %r301;
	ld.global.u32 	%r302, [%rd6+232];
	xor.b32  	%r363, %r363, %r302;
	ld.global.u32 	%r303, [%rd6+236];
	xor.b32  	%r362, %r362, %r303;
$L__BB0_30:
	and.b32  	%r305, %r218, 4096;
	setp.eq.s32 	%p16, %r305, 0;
	@%p16 bra 	$L__BB0_32;
	ld.global.u32 	%r306, [%rd6+240];
	xor.b32  	%r366, %r366, %r306;
	ld.global.u32 	%r307, [%rd6+244];
	xor.b32  	%r365, %r365, %r307;
	ld.global.u32 	%r308, [%rd6+248];
	xor.b32  	%r364, %r364, %r308;
	ld.global.u32 	%r309, [%rd6+252];
	xor.b32  	%r363, %r363, %r309;
	ld.global.u32 	%r310, [%rd6+256];
	xor.b32  	%r362, %r362, %r310;
$L__BB0_32:
	and.b32  	%r312, %r218, 8192;
	setp.eq.s32 	%p17, %r312, 0;
	@%p17 bra 	$L__BB0_34;
	ld.global.u32 	%r313, [%rd6+260];
	xor.b32  	%r366, %r366, %r313;
	ld.global.u32 	%r314, [%rd6+264];
	xor.b32  	%r365, %r365, %r314;
	ld.global.u32 	%r315, [%rd6+268];
	xor.b32  	%r364, %r364, %r315;
	ld.global.u32 	%r316, [%rd6+272];
	xor.b32  	%r363, %r363, %r316;
	ld.global.u32 	%r317, [%rd6+276];
	xor.b32  	%r362, %r362, %r317;
$L__BB0_34:
	and.b32  	%r319, %r218, 16384;
	setp.eq.s32 	%p18, %r319, 0;
	@%p18 bra 	$L__BB0_36;
	ld.global.u32 	%r320, [%rd6+280];
	xor.b32  	%r366, %r366, %r320;
	ld.global.u32 	%r321, [%rd6+284];
	xor.b32  	%r365, %r365, %r321;
	ld.global.u32 	%r322, [%rd6+288];
	xor.b32  	%r364, %r364, %r322;
	ld.global.u32 	%r323, [%rd6+292];
	xor.b32  	%r363, %r363, %r323;
	ld.global.u32 	%r324, [%rd6+296];
	xor.b32  	%r362, %r362, %r324;
$L__BB0_36:
	and.b32  	%r326, %r218, 32768;
	setp.eq.s32 	%p19, %r326, 0;
	@%p19 bra 	$L__BB0_38;
	ld.global.u32 	%r327, [%rd6+300];
	xor.b32  	%r366, %r366, %r327;
	ld.global.u32 	%r328, [%rd6+304];
	xor.b32  	%r365, %r365, %r328;
	ld.global.u32 	%r329, [%rd6+308];
	xor.b32  	%r364, %r364, %r329;
	ld.global.u32 	%r330, [%rd6+312];
	xor.b32  	%r363, %r363, %r330;
	ld.global.u32 	%r331, [%rd6+316];
	xor.b32  	%r362, %r362, %r331;
$L__BB0_38:
	add.s32 	%r361, %r361, 16;
	setp.ne.s32 	%p20, %r361, 32;
	@%p20 bra 	$L__BB0_6;
	mad.lo.s32 	%r332, %r355, -31, %r22;
	add.s32 	%r355, %r332, 1;
	setp.ne.s32 	%p21, %r355, 5;
	@%p21 bra 	$L__BB0_5;
	st.global.u32 	[%rd2+4], %r366;
	st.global.u32 	[%rd2+8], %r365;
	st.global.u32 	[%rd2+12], %r364;
	st.global.u32 	[%rd2+16], %r363;
	st.global.u32 	[%rd2+20], %r362;
	add.s32 	%r349, %r349, 1;
	setp.lt.u32 	%p22, %r349, %r13;
	@%p22 bra 	$L__BB0_4;
$L__BB0_41:
	shr.u64 	%rd7, %rd22, 2;
	add.s32 	%r348, %r348, 1;
	setp.gt.u64 	%p23, %rd22, 3;
	mov.u64 	%rd22, %rd7;
	@%p23 bra 	$L__BB0_2;
$L__BB0_42:
	cvta.to.global.u64 	%rd18, %rd8;
	mov.b32 	%r333, 0;
	st.global.v2.u32 	[%rd2+24], {%r333, %r333};
	st.global.u32 	[%rd2+32], %r333;
	mov.b64 	%rd19, 0;
	st.global.u64 	[%rd2+40], %rd19;
	shr.u32 	%r334, %r366, 2;
	xor.b32  	%r335, %r334, %r366;
	st.global.v2.u32 	[%rd2+8], {%r364, %r363};
	shl.b32 	%r336, %r362, 4;
	shl.b32 	%r337, %r335, 1;
	xor.b32  	%r338, %r337, %r336;
	xor.b32  	%r339, %r338, %r335;
	xor.b32  	%r340, %r339, %r362;
	st.global.v2.u32 	[%rd2+16], {%r362, %r340};
	add.s32 	%r341, %r1, 362437;
	st.global.v2.u32 	[%rd2], {%r341, %r365};
	add.s32 	%r342, %r340, %r341;
	cvt.rn.f32.u32 	%f1, %r342;
	fma.rn.f32 	%f2, %f1, 0f2F800000, 0f2F000000;
	shl.b64 	%rd20, %rd1, 2;
	add.s64 	%rd21, %rd18, %rd20;
	st.global.f32 	[%rd21], %f2;
	ret;

}


// ===== COMPILED SASS (sm_100) =====

	.target	sm_100

	.elftype	@"ET_EXEC"


//--------------------- .note.nv.tkinfo           --------------------------
	.section	.note.nv.tkinfo,"",@"SHT_NOTE"
	.sectionflags	@"SHF_NOTE_NV_TKINFO"
	.tkinfo
        /*0018*/ 	.word	0x00000002
        /*0030*/ 	.string	""
        /*0030*/ 	.string	"ptxas"
        /*0030*/ 	.string	"Cuda compilation tools, release 13.0, V13.0.88"
        /*0030*/ 	.string	"Build cuda_13.0.r13.0/compiler.36424714_0"
        /*0030*/ 	.string	"-arch sm_100 -m 64 "



//--------------------- .note.nv.cuinfo           --------------------------
	.section	.note.nv.cuinfo,"",@"SHT_NOTE"
	.sectionflags	@"SHF_NOTE_NV_CUINFO"
        /*0018*/ 	.short	0x0002
        /*001a*/ 	.short	0x0064
        /*001c*/ 	.short	0x0082
	.zero		2


//--------------------- .nv.info                  --------------------------
	.section	.nv.info,"",@"SHT_CUDA_INFO"
	.align	4


	//----- nvinfo : EIATTR_REGCOUNT
	.align		4
        /*0000*/ 	.byte	0x04, 0x2f
        /*0002*/ 	.short	(.L_10 - .L_9)
	.align		4
.L_9:
        /*0004*/ 	.word	index@(_Z7randomsP17curandStateXORWOWPf)
        /*0008*/ 	.word	0x0000001f


	//----- nvinfo : EIATTR_FRAME_SIZE
	.align		4
.L_10:
        /*000c*/ 	.byte	0x04, 0x11
        /*000e*/ 	.short	(.L_12 - .L_11)
	.align		4
.L_11:
        /*0010*/ 	.word	index@(_Z7randomsP17curandStateXORWOWPf)
        /*0014*/ 	.word	0x00000000


	//----- nvinfo : EIATTR_MIN_STACK_SIZE
	.align		4
.L_12:
        /*0018*/ 	.byte	0x04, 0x12
        /*001a*/ 	.short	(.L_14 - .L_13)
	.align		4
.L_13:
        /*001c*/ 	.word	index@(_Z7randomsP17curandStateXORWOWPf)
        /*0020*/ 	.word	0x00000000
.L_14:


//--------------------- .nv.compat                --------------------------
	.section	.nv.compat,"",@"SHT_CUDA_COMPAT_INFO"
	.align	4
        /*0000*/ 	.byte	0x02, 0x09, 0x00, 0x00, 0x02, 0x02, 0x01, 0x00, 0x02, 0x05, 0x05, 0x00, 0x03, 0x07, 0x01, 0x01
        /*0010*/ 	.byte	0x02, 0x03, 0x00, 0x00, 0x02, 0x06, 0x01, 0x00, 0x04, 0x0b, 0x08, 0x00, 0x09, 0x00, 0x00, 0x00
        /*0020*/ 	.byte	0x00, 0x00, 0x00, 0x00


//--------------------- .nv.info._Z7randomsP17curandStateXORWOWPf --------------------------
	.section	.nv.info._Z7randomsP17curandStateXORWOWPf,"",@"SHT_CUDA_INFO"
	.sectionflags	@""
	.align	4


	//----- nvinfo : EIATTR_CUDA_API_VERSION
	.align		4
        /*0000*/ 	.byte	0x04, 0x37
        /*0002*/ 	.short	(.L_16 - .L_15)
.L_15:
        /*0004*/ 	.word	0x00000082


	//----- nvinfo : EIATTR_KPARAM_INFO
	.align		4
.L_16:
        /*0008*/ 	.byte	0x04, 0x17
        /*000a*/ 	.short	(.L_18 - .L_17)
.L_17:
        /*000c*/ 	.word	0x00000000
        /*0010*/ 	.short	0x0001
        /*0012*/ 	.short	0x0008
        /*0014*/ 	.byte	0x00, 0xf5, 0x21, 0x00


	//----- nvinfo : EIATTR_KPARAM_INFO
	.align		4
.L_18:
        /*0018*/ 	.byte	0x04, 0x17
        /*001a*/ 	.short	(.L_20 - .L_19)
.L_19:
        /*001c*/ 	.word	0x00000000
        /*0020*/ 	.short	0x0000
        /*0022*/ 	.short	0x0000
        /*0024*/ 	.byte	0x00, 0xf5, 0x21, 0x00


	//----- nvinfo : EIATTR_SPARSE_MMA_MASK
	.align		4
.L_20:
        /*0028*/ 	.byte	0x03, 0x50
        /*002a*/ 	.short	0x0000


	//----- nvinfo : EIATTR_MAXREG_COUNT
	.align		4
        /*002c*/ 	.byte	0x03, 0x1b
        /*002e*/ 	.short	0x00ff


	//----- nvinfo : EIATTR_MERCURY_ISA_VERSION
	.align		4
        /*0030*/ 	.byte	0x03, 0x5f
        /*0032*/ 	.short	0x0101


	//----- nvinfo : EIATTR_VRC_CTA_INIT_COUNT
	.align		4
        /*0034*/ 	.byte	0x02, 0x4a
	.zero		1
	.zero		1


	//----- nvinfo : EIATTR_EXIT_INSTR_OFFSETS
	.align		4
        /*0038*/ 	.byte	0x04, 0x1c
        /*003a*/ 	.short	(.L_22 - .L_21)


	//   ....[0]....
.L_21:
        /*003c*/ 	.word	0x000010d0


	//----- nvinfo : EIATTR_CRS_STACK_SIZE
	.align		4
.L_22:
        /*0040*/ 	.byte	0x04, 0x1e
        /*0042*/ 	.short	(.L_24 - .L_23)
.L_23:
        /*0044*/ 	.word	0x00000000


	//----- nvinfo : EIATTR_CBANK_PARAM_SIZE
	.align		4
.L_24:
        /*0048*/ 	.byte	0x03, 0x19
        /*004a*/ 	.short	0x0010


	//----- nvinfo : EIATTR_PARAM_CBANK
	.align		4
        /*004c*/ 	.byte	0x04, 0x0a
        /*004e*/ 	.short	(.L_26 - .L_25)
	.align		4
.L_25:
        /*0050*/ 	.word	index@(.nv.constant0._Z7randomsP17curandStateXORWOWPf)
        /*0054*/ 	.short	0x0380
        /*0056*/ 	.short	0x0010


	//----- nvinfo : EIATTR_SW_WAR
	.align		4
.L_26:
        /*0058*/ 	.byte	0x04, 0x36
        /*005a*/ 	.short	(.L_28 - .L_27)
.L_27:
        /*005c*/ 	.word	0x00000008
.L_28:


//--------------------- .nv.callgraph             --------------------------
	.section	.nv.callgraph,"",@"SHT_CUDA_CALLGRAPH"
	.align	4
	.sectionentsize	8
	.align		4
        /*0000*/ 	.word	0x00000000
	.align		4
        /*0004*/ 	.word	0xffffffff
	.align		4
        /*0008*/ 	.word	0x00000000
	.align		4
        /*000c*/ 	.word	0xfffffffe
	.align		4
        /*0010*/ 	.word	0x00000000
	.align		4
        /*0014*/ 	.word	0xfffffffd
	.align		4
        /*0018*/ 	.word	0x00000000
	.align		4
        /*001c*/ 	.word	0xfffffffc


//--------------------- .nv.constant4             --------------------------
	.section	.nv.constant4,"a",@progbits
	.align	8
	.align		8
.nv.constant4:
        /*0000*/ 	.dword	precalc_xorwow_matrix
	.align		8
        /*0008*/ 	.dword	precalc_xorwow_offset_matrix
	.align		8
        /*0010*/ 	.dword	mrg32k3aM1
	.align		8
        /*0018*/ 	.dword	mrg32k3aM2
	.align		8
        /*0020*/ 	.dword	mrg32k3aM1SubSeq
	.align		8
        /*0028*/ 	.dword	mrg32k3aM2SubSeq
	.align		8
        /*0030*/ 	.dword	mrg32k3aM1Seq
	.align		8
        /*0038*/ 	.dword	mrg32k3aM2Seq


//--------------------- .nv.constant3             --------------------------
	.section	.nv.constant3,"a",@progbits
	.align	8
.nv.constant3:
	.type		__cr_lgamma_table,@object
	.size		__cr_lgamma_table,(.L_8 - __cr_lgamma_table)
__cr_lgamma_table:
        /*0000*/ 	.byte	0x00, 0x00, 0x00, 0x00, 0x00, 0x00, 0x00, 0x00, 0x00, 0x00, 0x00, 0x00, 0x00, 0x00, 0x00, 0x00
        /*0010*/ 	.byte	0xef, 0x39, 0xfa, 0xfe, 0x42, 0x2e, 0xe6, 0x3f, 0x02, 0x20, 0x2a, 0xfa, 0x0b, 0xab, 0xfc, 0x3f
        /*0020*/ 	.byte	0xf9, 0x2c, 0x92, 0x7c, 0xa7, 0x6c, 0x09, 0x40, 0xc9, 0x79, 0x44, 0x3c, 0x64, 0x26, 0x13, 0x40
        /*0030*/ 	.byte	0xca, 0x01, 0xcf, 0x3a, 0x27, 0x51, 0x1a, 0x40, 0x30, 0xcc, 0x2d, 0xf3, 0xe1, 0x0c, 0x21, 0x40
        /*0040*/ 	.byte	0x0d, 0xb7, 0xfc, 0x82, 0x8e, 0x35, 0x25, 0x40
.L_8:


//--------------------- .text._Z7randomsP17curandStateXORWOWPf --------------------------
	.section	.text._Z7randomsP17curandStateXORWOWPf,"ax",@progbits
	.align	128
        .global         _Z7randomsP17curandStateXORWOWPf
        .type           _Z7randomsP17curandStateXORWOWPf,@function
        .size           _Z7randomsP17curandStateXORWOWPf,(.L_x_9 - _Z7randomsP17curandStateXORWOWPf)
        .other          _Z7randomsP17curandStateXORWOWPf,@"STO_CUDA_ENTRY STV_DEFAULT"
_Z7randomsP17curandStateXORWOWPf:
.text._Z7randomsP17curandStateXORWOWPf:
[----:B------:R-:W-:Y:S01]  /*0000*/  LDC R1, c[0x0][0x37c] ;  /* 0x0000df00ff017b82 */ /* 0x000fe20000000800 */
[----:B------:R-:W0:Y:S07]  /*0010*/  S2R R3, SR_TID.X ;  /* 0x0000000000037919 */ /* 0x000e2e0000002100 */
[----:B------:R-:W0:Y:S01]  /*0020*/  S2UR UR6, SR_CTAID.X ;  /* 0x00000000000679c3 */ /* 0x000e220000002500 */
[----:B------:R-:W1:Y:S07]  /*0030*/  LDCU.64 UR4, c[0x0][0x358] ;  /* 0x00006b00ff0477ac */ /* 0x000e6e0008000a00 */
[----:B------:R-:W0:Y:S02]  /*0040*/  LDC R0, c[0x0][0x360] ;  /* 0x0000d800ff007b82 */ /* 0x000e240000000800 */
[----:B0-----:R-:W-:Y:S01]  /*0050*/  IMAD R0, R0, UR6, R3 ;  /* 0x0000000600007c24 */ /* 0x001fe2000f8e0203 */
[----:B------:R-:W-:-:S05]  /*0060*/  CS2R R2, SR_CLOCKLO ;  /* 0x0000000000027805 */ /* 0x000fca0000015000 */
[----:B------:R-:W0:Y:S01]  /*0070*/  LDC.64 R8, c[0x0][0x380] ;  /* 0x0000e000ff087b82 */ /* 0x000e220000000a00 */
[----:B------:R-:W-:Y:S01]  /*0080*/  LOP3.LUT R2, R2, 0xaad26b49, RZ, 0x3c, !PT ;  /* 0xaad26b4902027812 */ /* 0x000fe200078e3cff */
[----:B------:R-:W-:Y:S01]  /*0090*/  BSSY.RECONVERGENT B0, `(.L_x_0) ;  /* 0x00000e7000007945 */ /* 0x000fe20003800200 */
[----:B------:R-:W-:Y:S02]  /*00a0*/  LOP3.LUT R3, R3, 0xf7dcefdd, RZ, 0x3c, !PT ;  /* 0xf7dcefdd03037812 */ /* 0x000fe400078e3cff */
[----:B------:R-:W-:Y:S01]  /*00b0*/  ISETP.NE.AND P0, PT, R0, RZ, PT ;  /* 0x000000ff0000720c */ /* 0x000fe20003f05270 */
[----:B------:R-:W-:Y:S01]  /*00c0*/  IMAD R2, R2, 0x4182bed5, RZ ;  /* 0x4182bed502027824 */ /* 0x000fe200078e02ff */
[----:B------:R-:W-:Y:S01]  /*00d0*/  SHF.R.S32.HI R10, RZ, 0x1f, R0 ;  /* 0x0000001fff0a7819 */ /* 0x000fe20000011400 */
[----:B------:R-:W-:Y:S02]  /*00e0*/  IMAD R3, R3, -0x658354e5, RZ ;  /* 0x9a7cab1b03037824 */ /* 0x000fe400078e02ff */
[C---:B------:R-:W-:Y:S01]  /*00f0*/  VIADD R5, R2.reuse, 0x583f19 ;  /* 0x00583f1902057836 */ /* 0x040fe20000000000 */
[C---:B------:R-:W-:Y:S01]  /*0100*/  LOP3.LUT R6, R2.reuse, 0x159a55e5, RZ, 0x3c, !PT ;  /* 0x159a55e502067812 */ /* 0x040fe200078e3cff */
[----:B------:R-:W-:Y:S01]  /*0110*/  IMAD.IADD R12, R2, 0x1, R3 ;  /* 0x00000001020c7824 */ /* 0x000fe200078e0203 */
[C---:B------:R-:W-:Y:S01]  /*0120*/  LOP3.LUT R4, R3.reuse, 0x5491333, RZ, 0x3c, !PT ;  /* 0x0549133303047812 */ /* 0x040fe200078e3cff */
[----:B------:R-:W-:-:S02]  /*0130*/  VIADD R7, R3, 0x1f123bb5 ;  /* 0x1f123bb503077836 */ /* 0x000fc40000000000 */
[----:B------:R-:W-:Y:S02]  /*0140*/  VIADD R3, R2, 0x75bcd15 ;  /* 0x075bcd1502037836 */ /* 0x000fe40000000000 */
[----:B------:R-:W-:Y:S02]  /*0150*/  VIADD R2, R12, 0x64f0c9 ;  /* 0x0064f0c90c027836 */ /* 0x000fe40000000000 */
[----:B0-----:R-:W-:-:S05]  /*0160*/  IMAD.WIDE R8, R0, 0x30, R8 ;  /* 0x0000003000087825 */ /* 0x001fca00078e0208 */
[----:B-1----:R0:W-:Y:S04]  /*0170*/  STG.E.64 desc[UR4][R8.64+0x8], R6 ;  /* 0x0000080608007986 */ /* 0x0021e8000c101b04 */
[----:B------:R0:W-:Y:S04]  /*0180*/  STG.E.64 desc[UR4][R8.64+0x10], R4 ;  /* 0x0000100408007986 */ /* 0x0001e8000c101b04 */
[----:B------:R0:W-:Y:S01]  /*0190*/  STG.E.64 desc[UR4][R8.64], R2 ;  /* 0x0000000208007986 */ /* 0x0001e2000c101b04 */
[----:B------:R-:W-:Y:S05]  /*01a0*/  @!P0 BRA `(.L_x_1) ;  /* 0x0000000c00548947 */ /* 0x000fea0003800000 */
[----:B0-----:R-:W-:Y:S02]  /*01b0*/  IMAD.MOV.U32 R2, RZ, RZ, R10 ;  /* 0x000000ffff027224 */ /* 0x001fe400078e000a */
[----:B------:R-:W-:Y:S02]  /*01c0*/  IMAD.MOV.U32 R13, RZ, RZ, RZ ;  /* 0x000000ffff0d7224 */ /* 0x000fe400078e00ff */
[----:B------:R-:W-:-:S07]  /*01d0*/  IMAD.MOV.U32 R15, RZ, RZ, R0 ;  /* 0x000000ffff0f7224 */ /* 0x000fce00078e0000 */
.L_x_7:
[----:B------:R-:W-:Y:S01]  /*01e0*/  LOP3.LUT R8, R15, 0x3, RZ, 0xc0, !PT ;  /* 0x000000030f087812 */ /* 0x000fe200078ec0ff */
[----:B------:R-:W-:Y:S03]  /*01f0*/  BSSY.RECONVERGENT B1, `(.L_x_2) ;  /* 0x00000ca000017945 */ /* 0x000fe60003800200 */
[----:B------:R-:W-:-:S04]  /*0200*/  ISETP.NE.U32.AND P0, PT, R8, RZ, PT ;  /* 0x000000ff0800720c */ /* 0x000fc80003f05070 */
[----:B------:R-:W-:-:S13]  /*0210*/  ISETP.NE.AND.EX P0, PT, RZ, RZ, PT, P0 ;  /* 0x000000ffff00720c */ /* 0x000fda0003f05300 */
[----:B0-----:R-:W-:Y:S05]  /*0220*/  @!P0 BRA `(.L_x_3) ;  /* 0x0000000c00188947 */ /* 0x001fea0003800000 */
[----:B------:R-:W0:Y:S01]  /*0230*/  LDC.64 R8, c[0x4][RZ] ;  /* 0x01000000ff087b82 */ /* 0x000e220000000a00 */
[----:B------:R-:W-:Y:S02]  /*0240*/  IMAD.MOV.U32 R14, RZ, RZ, RZ ;  /* 0x000000ffff0e7224 */ /* 0x000fe400078e00ff */
[----:B0-----:R-:W-:-:S07]  /*0250*/  IMAD.WIDE.U32 R8, R13, 0xc80, R8 ;  /* 0x00000c800d087825 */ /* 0x001fce00078e0008 */
.L_x_6:
[----:B------:R-:W-:Y:S01]  /*0260*/  IMAD.MOV.U32 R16, RZ, RZ, RZ ;  /* 0x000000ffff107224 */ /* 0x000fe200078e00ff */
[----:B0-----:R-:W-:Y:S02]  /*0270*/  CS2R R4, SRZ ;  /* 0x0000000000047805 */ /* 0x001fe4000001ff00 */
[----:B------:R-:W-:Y:S01]  /*0280*/  CS2R R6, SRZ ;  /* 0x0000000000067805 */ /* 0x000fe2000001ff00 */
[----:B------:R-:W-:-:S07]  /*0290*/  IMAD.MOV.U32 R3, RZ, RZ, RZ ;  /* 0x000000ffff037224 */ /* 0x000fce00078e00ff */
.L_x_5:
[----:B------:R-:W0:Y:S02]  /*02a0*/  LDC.64 R10, c[0x0][0x380] ;  /* 0x0000e000ff0a7b82 */ /* 0x000e240000000a00 */
[----:B0-----:R-:W-:-:S04]  /*02b0*/  IMAD.WIDE R10, R0, 0x30, R10 ;  /* 0x00000030000a7825 */ /* 0x001fc800078e020a */
[----:B------:R-:W-:-:S05]  /*02c0*/  IMAD.WIDE.U32 R10, R16, 0x4, R10 ;  /* 0x00000004100a7825 */ /* 0x000fca00078e000a */
[----:B------:R0:W5:Y:S01]  /*02d0*/  LDG.E R17, desc[UR4][R10.64+0x4] ;  /* 0x000004040a117981 */ /* 0x000162000c1e1900 */
[----:B------:R-:W-:-:S07]  /*02e0*/  IMAD.MOV.U32 R18, RZ, RZ, RZ ;  /* 0x000000ffff127224 */ /* 0x000fce00078e00ff */
.L_x_4:
[----:B-----5:R-:W-:Y:S01]  /*02f0*/  SHF.R.U32.HI R23, RZ, R18, R17 ;  /* 0x00000012ff177219 */ /* 0x020fe20000011611 */
[----:B0-----:R-:W-:-:S03]  /*0300*/  IMAD.SHL.U32 R11, R16, 0x20, RZ ;  /* 0x00000020100b7824 */ /* 0x001fc600078e00ff */
[----:B------:R-:W-:Y:S01]  /*0310*/  LOP3.LUT R19, R23, 0x1, RZ, 0xc0, !PT ;  /* 0x0000000117137812 */ /* 0x000fe200078ec0ff */
[----:B------:R-:W-:-:S03]  /*0320*/  IMAD.IADD R10, R11, 0x1, R18 ;  /* 0x000000010b0a7824 */ /* 0x000fc600078e0212 */
[----:B------:R-:W-:Y:S01]  /*0330*/  ISETP.NE.U32.AND P0, PT, R19, 0x1, PT ;  /* 0x000000011300780c */ /* 0x000fe20003f05070 */
[----:B------:R-:W-:-:S03]  /*0340*/  IMAD R11, R10, 0x5, RZ ;  /* 0x000000050a0b7824 */ /* 0x000fc600078e02ff */
[----:B------:R-:W-:Y:S01]  /*0350*/  R2P PR, R23, 0x7e ;  /* 0x0000007e17007804 */ /* 0x000fe20000000000 */
[----:B------:R-:W-:-:S08]  /*0360*/  IMAD.WIDE.U32 R10, R11, 0x4, R8 ;  /* 0x000000040b0a7825 */ /* 0x000fd000078e0008 */
[----:B------:R-:W2:Y:S04]  /*0370*/  @!P0 LDG.E R20, desc[UR4][R10.64+0x10] ;  /* 0x000010040a148981 */ /* 0x000ea8000c1e1900 */
[----:B------:R-:W3:Y:S04]  /*0380*/  @P1 LDG.E R22, desc[UR4][R10.64+0x24] ;  /* 0x000024040a161981 */ /* 0x000ee8000c1e1900 */
[----:B------:R-:W4:Y:S04]  /*0390*/  @P2 LDG.E R24, desc[UR4][R10.64+0x38] ;  /* 0x000038040a182981 */ /* 0x000f28000c1e1900 */
[----:B------:R-:W4:Y:S04]  /*03a0*/  @!P0 LDG.E R19, desc[UR4][R10.64+0x4] ;  /* 0x000004040a138981 */ /* 0x000f28000c1e1900 */
[----:B------:R-:W4:Y:S04]  /*03b0*/  @!P0 LDG.E R21, desc[UR4][R10.64+0xc] ;  /* 0x00000c040a158981 */ /* 0x000f28000c1e1900 */
[----:B------:R-:W4:Y:S04]  /*03c0*/  @P3 LDG.E R26, desc[UR4][R10.64+0x4c] ;  /* 0x00004c040a1a3981 */ /* 0x000f28000c1e1900 */
[----:B------:R-:W4:Y:S04]  /*03d0*/  @P2 LDG.E R25, desc[UR4][R10.64+0x2c] ;  /* 0x00002c040a192981 */ /* 0x000f28000c1e1900 */
[----:B------:R-:W4:Y:S04]  /*03e0*/  @P4 LDG.E R28, desc[UR4][R10.64+0x60] ;  /* 0x000060040a1c4981 */ /* 0x000f28000c1e1900 */
[----:B------:R-:W4:Y:S01]  /*03f0*/  @P2 LDG.E R27, desc[UR4][R10.64+0x34] ;  /* 0x000034040a1b2981 */ /* 0x000f22000c1e1900 */
[----:B--2---:R-:W-:-:S03]  /*0400*/  @!P0 LOP3.LUT R5, R5, R20, RZ, 0x3c, !PT ;  /* 0x0000001405058212 */ /* 0x004fc600078e3cff */
[----:B------:R-:W2:Y:S01]  /*0410*/  @!P0 LDG.E R20, desc[UR4][R10.64] ;  /* 0x000000040a148981 */ /* 0x000ea2000c1e1900 */
[----:B---3--:R-:W-:-:S03]  /*0420*/  @P1 LOP3.LUT R5, R5, R22, RZ, 0x3c, !PT ;  /* 0x0000001605051212 */ /* 0x008fc600078e3cff */
[----:B------:R-:W3:Y:S01]  /*0430*/  @!P0 LDG.E R22, desc[UR4][R10.64+0x8] ;  /* 0x000008040a168981 */ /* 0x000ee2000c1e1900 */
[----:B----4-:R-:W-:-:S03]  /*0440*/  @P2 LOP3.LUT R5, R5, R24, RZ, 0x3c, !PT ;  /* 0x0000001805052212 */ /* 0x010fc600078e3cff */
[----:B------:R-:W4:Y:S01]  /*0450*/  @P1 LDG.E R24, desc[UR4][R10.64+0x14] ;  /* 0x000014040a181981 */ /* 0x000f22000c1e1900 */
[----:B------:R-:W-:-:S03]  /*0460*/  @!P0 LOP3.LUT R6, R6, R19, RZ, 0x3c, !PT ;  /* 0x0000001306068212 */ /* 0x000fc600078e3cff */
[----:B------:R-:W4:Y:S01]  /*0470*/  @P1 LDG.E R19, desc[UR4][R10.64+0x18] ;  /* 0x000018040a131981 */ /* 0x000f22000c1e1900 */
[----:B------:R-:W-:-:S03]  /*0480*/  @!P0 LOP3.LUT R4, R4, R21, RZ, 0x3c, !PT ;  /* 0x0000001504048212 */ /* 0x000fc600078e3cff */
[----:B------:R-:W4:Y:S01]  /*0490*/  @P1 LDG.E R21, desc[UR4][R10.64+0x20] ;  /* 0x000020040a151981 */ /* 0x000f22000c1e1900 */
[----:B------:R-:W-:-:S03]  /*04a0*/  @P3 LOP3.LUT R5, R5, R26, RZ, 0x3c, !PT ;  /* 0x0000001a05053212 */ /* 0x000fc600078e3cff */
[----:B------:R-:W4:Y:S01]  /*04b0*/  @P5 LDG.E R26, desc[UR4][R10.64+0x74] ;  /* 0x000074040a1a5981 */ /* 0x000f22000c1e1900 */
[----:B--2---:R-:W-:-:S03]  /*04c0*/  @!P0 LOP3.LUT R3, R3, R20, RZ, 0x3c, !PT ;  /* 0x0000001403038212 */ /* 0x004fc600078e3cff */
[----:B------:R-:W2:Y:S01]  /*04d0*/  @P1 LDG.E R20, desc[UR4][R10.64+0x1c] ;  /* 0x00001c040a141981 */ /* 0x000ea2000c1e1900 */
[----:B---3--:R-:W-:-:S03]  /*04e0*/  @!P0 LOP3.LUT R7, R7, R22, RZ, 0x3c, !PT ;  /* 0x0000001607078212 */ /* 0x008fc600078e3cff */
[----:B------:R-:W3:Y:S01]  /*04f0*/  @P2 LDG.E R22, desc[UR4][R10.64+0x28] ;  /* 0x000028040a162981 */ /* 0x000ee2000c1e1900 */
[----:B----4-:R-:W-:-:S03]  /*0500*/  @P1 LOP3.LUT R3, R3, R24, RZ, 0x3c, !PT ;  /* 0x0000001803031212 */ /* 0x010fc600078e3cff */
[----:B------:R-:W4:Y:S01]  /*0510*/  @P2 LDG.E R24, desc[UR4][R10.64+0x30] ;  /* 0x000030040a182981 */ /* 0x000f22000c1e1900 */
[----:B------:R-:W-:-:S03]  /*0520*/  @P1 LOP3.LUT R6, R6, R19, RZ, 0x3c, !PT ;  /* 0x0000001306061212 */ /* 0x000fc600078e3cff */
[----:B------:R-:W4:Y:S01]  /*0530*/  @P3 LDG.E R19, desc[UR4][R10.64+0x40] ;  /* 0x000040040a133981 */ /* 0x000f22000c1e1900 */
[----:B------:R-:W-:Y:S02]  /*0540*/  @P1 LOP3.LUT R4, R4, R21, RZ, 0x3c, !PT ;  /* 0x0000001504041212 */ /* 0x000fe400078e3cff */
[----:B------:R-:W-:Y:S01]  /*0550*/  @P2 LOP3.LUT R6, R6, R25, RZ, 0x3c, !PT ;  /* 0x0000001906062212 */ /* 0x000fe200078e3cff */
[----:B------:R-:W4:Y:S04]  /*0560*/  @P3 LDG.E R21, desc[UR4][R10.64+0x48] ;  /* 0x000048040a153981 */ /* 0x000f28000c1e1900 */
[----:B------:R-:W4:Y:S01]  /*0570*/  @P4 LDG.E R25, desc[UR4][R10.64+0x54] ;  /* 0x000054040a194981 */ /* 0x000f22000c1e1900 */
[----:B--2---:R-:W-:-:S03]  /*0580*/  @P1 LOP3.LUT R7, R7, R20, RZ, 0x3c, !PT ;  /* 0x0000001407071212 */ /* 0x004fc600078e3cff */
[----:B------:R-:W2:Y:S01]  /*0590*/  @P3 LDG.E R20, desc[UR4][R10.64+0x3c] ;  /* 0x00003c040a143981 */ /* 0x000ea2000c1e1900 */
[----:B---3--:R-:W-:-:S03]  /*05a0*/  @P2 LOP3.LUT R3, R3, R22, RZ, 0x3c, !PT ;  /* 0x0000001603032212 */ /* 0x008fc600078e3cff */
[----:B------:R-:W3:Y:S01]  /*05b0*/  @P3 LDG.E R22, desc[UR4][R10.64+0x44] ;  /* 0x000044040a163981 */ /* 0x000ee2000c1e1900 */
[----:B----4-:R-:W-:-:S03]  /*05c0*/  @P2 LOP3.LUT R7, R7, R24, RZ, 0x3c, !PT ;  /* 0x0000001807072212 */ /* 0x010fc600078e3cff */
[----:B------:R-:W4:Y:S01]  /*05d0*/  @P4 LDG.E R24, desc[UR4][R10.64+0x50] ;  /* 0x000050040a184981 */ /* 0x000f22000c1e1900 */
[----:B------:R-:W-:Y:S02]  /*05e0*/  @P4 LOP3.LUT R5, R5, R28, RZ, 0x3c, !PT ;  /* 0x0000001c05054212 */ /* 0x000fe400078e3cff */
[----:B------:R-:W-:Y:S01]  /*05f0*/  @P2 LOP3.LUT R4, R4, R27, RZ, 0x3c, !PT ;  /* 0x0000001b04042212 */ /* 0x000fe200078e3cff */
[----:B------:R-:W4:Y:S01]  /*0600*/  @P6 LDG.E R28, desc[UR4][R10.64+0x88] ;  /* 0x000088040a1c6981 */ /* 0x000f22000c1e1900 */
[----:B------:R-:W-:Y:S02]  /*0610*/  @P5 LOP3.LUT R5, R5, R26, RZ, 0x3c, !PT ;  /* 0x0000001a05055212 */ /* 0x000fe400078e3cff */
[----:B------:R-:W-:Y:S01]  /*0620*/  @P3 LOP3.LUT R6, R6, R19, RZ, 0x3c, !PT ;  /* 0x0000001306063212 */ /* 0x000fe200078e3cff */
[----:B------:R-:W4:Y:S01]  /*0630*/  @P4 LDG.E R26, desc[UR4][R10.64+0x58] ;  /* 0x000058040a1a4981 */ /* 0x000f22000c1e1900 */
[----:B------:R-:W-:-:S03]  /*0640*/  @P3 LOP3.LUT R4, R4, R21, RZ, 0x3c, !PT ;  /* 0x0000001504043212 */ /* 0x000fc600078e3cff */
[----:B------:R-:W4:Y:S01]  /*0650*/  @P4 LDG.E R19, desc[UR4][R10.64+0x5c] ;  /* 0x00005c040a134981 */ /* 0x000f22000c1e1900 */
[----:B------:R-:W-:-:S03]  /*0660*/  @P4 LOP3.LUT R6, R6, R25, RZ, 0x3c, !PT ;  /* 0x0000001906064212 */ /* 0x000fc600078e3cff */
[----:B------:R-:W4:Y:S04]  /*0670*/  @P5 LDG.E R21, desc[UR4][R10.64+0x68] ;  /* 0x000068040a155981 */ /* 0x000f28000c1e1900 */
[----:B------:R-:W4:Y:S01]  /*0680*/  @P5 LDG.E R25, desc[UR4][R10.64+0x70] ;  /* 0x000070040a195981 */ /* 0x000f22000c1e1900 */
[----:B------:R-:W-:-:S03]  /*0690*/  LOP3.LUT P0, RZ, R23, 0x80, RZ, 0xc0, !PT ;  /* 0x0000008017ff7812 */ /* 0x000fc6000780c0ff */
[----:B------:R-:W4:Y:S01]  /*06a0*/  @P6 LDG.E R27, desc[UR4][R10.64+0x7c] ;  /* 0x00007c040a1b6981 */ /* 0x000f22000c1e1900 */
[----:B--2---:R-:W-:-:S03]  /*06b0*/  @P3 LOP3.LUT R3, R3, R20, RZ, 0x3c, !PT ;  /* 0x0000001403033212 */ /* 0x004fc600078e3cff */
[----:B------:R-:W2:Y:S01]  /*06c0*/  @P5 LDG.E R20, desc[UR4][R10.64+0x64] ;  /* 0x000064040a145981 */ /* 0x000ea2000c1e1900 */
[----:B---3--:R-:W-:-:S03]  /*06d0*/  @P3 LOP3.LUT R7, R7, R22, RZ, 0x3c, !PT ;  /* 0x0000001607073212 */ /* 0x008fc600078e3cff */
[----:B------:R-:W3:Y:S01]  /*06e0*/  @P5 LDG.E R22, desc[UR4][R10.64+0x6c] ;  /* 0x00006c040a165981 */ /* 0x000ee2000c1e1900 */
[----:B----4-:R-:W-:-:S03]  /*06f0*/  @P4 LOP3.LUT R3, R3, R24, RZ, 0x3c, !PT ;  /* 0x0000001803034212 */ /* 0x010fc600078e3cff */
[----:B------:R-:W4:Y:S01]  /*0700*/  @P6 LDG.E R24, desc[UR4][R10.64+0x78] ;  /* 0x000078040a186981 */ /* 0x000f22000c1e1900 */
[----:B------:R-:W-:-:S03]  /*0710*/  @P4 LOP3.LUT R7, R7, R26, RZ, 0x3c, !PT ;  /* 0x0000001a07074212 */ /* 0x000fc600078e3cff */
[----:B------:R-:W4:Y:S01]  /*0720*/  @P0 LDG.E R26, desc[UR4][R10.64+0x9c] ;  /* 0x00009c040a1a0981 */ /* 0x000f22000c1e1900 */
[----:B------:R-:W-:-:S03]  /*0730*/  @P4 LOP3.LUT R4, R4, R19, RZ, 0x3c, !PT ;  /* 0x0000001304044212 */ /* 0x000fc600078e3cff */
[----:B------:R-:W4:Y:S01]  /*0740*/  @P6 LDG.E R19, desc[UR4][R10.64+0x84] ;  /* 0x000084040a136981 */ /* 0x000f22000c1e1900 */
[----:B------:R-:W-:-:S03]  /*0750*/  @P5 LOP3.LUT R6, R6, R21, RZ, 0x3c, !PT ;  /* 0x0000001506065212 */ /* 0x000fc600078e3cff */
[----:B------:R-:W4:Y:S01]  /*0760*/  @P0 LDG.E R21, desc[UR4][R10.64+0x90] ;  /* 0x000090040a150981 */ /* 0x000f22000c1e1900 */
[----:B------:R-:W-:-:S03]  /*0770*/  @P5 LOP3.LUT R4, R4, R25, RZ, 0x3c, !PT ;  /* 0x0000001904045212 */ /* 0x000fc600078e3cff */
        /* <DEDUP_REMOVED lines=8> */
[----:B------:R-:W-:Y:S02]  /*0800*/  @P6 LOP3.LUT R6, R6, R27, RZ, 0x3c, !PT ;  /* 0x0000001b06066212 */ /* 0x000fe400078e3cff */
[----:B------:R-:W-:Y:S02]  /*0810*/  @P0 LOP3.LUT R5, R5, R26, RZ, 0x3c, !PT ;  /* 0x0000001a05050212 */ /* 0x000fe400078e3cff */
[----:B------:R-:W-:Y:S02]  /*0820*/  @P6 LOP3.LUT R4, R4, R19, RZ, 0x3c, !PT ;  /* 0x0000001304046212 */ /* 0x000fe400078e3cff */
[----:B------:R-:W-:Y:S02]  /*0830*/  @P0 LOP3.LUT R6, R6, R21, RZ, 0x3c, !PT ;  /* 0x0000001506060212 */ /* 0x000fe400078e3cff */
[----:B------:R-:W-:-:S02]  /*0840*/  @P0 LOP3.LUT R4, R4, R25, RZ, 0x3c, !PT ;  /* 0x0000001904040212 */ /* 0x000fc400078e3cff */
[----:B--2---:R-:W-:Y:S02]  /*0850*/  @P6 LOP3.LUT R7, R7, R20, RZ, 0x3c, !PT ;  /* 0x0000001407076212 */ /* 0x004fe400078e3cff */
[----:B---3--:R-:W-:Y:S02]  /*0860*/  @P0 LOP3.LUT R3, R3, R22, RZ, 0x3c, !PT ;  /* 0x0000001603030212 */ /* 0x008fe400078e3cff */
[----:B----4-:R-:W-:Y:S02]  /*0870*/  @P0 LOP3.LUT R7, R7, R24, RZ, 0x3c, !PT ;  /* 0x0000001807070212 */ /* 0x010fe400078e3cff */
[----:B------:R-:W-:-:S13]  /*0880*/  R2P PR, R23.B1, 0x7f ;  /* 0x0000007f17007804 */ /* 0x000fda0000001000 */
[----:B------:R-:W2:Y:S04]  /*0890*/  @P0 LDG.E R22, desc[UR4][R10.64+0xa8] ;  /* 0x0000a8040a160981 */ /* 0x000ea8000c1e1900 */
[----:B------:R-:W3:Y:S04]  /*08a0*/  @P0 LDG.E R24, desc[UR4][R10.64+0xb0] ;  /* 0x0000b0040a180981 */ /* 0x000ee8000c1e1900 */
[----:B------:R-:W4:Y:S04]  /*08b0*/  @P0 LDG.E R20, desc[UR4][R10.64+0xa0] ;  /* 0x0000a0040a140981 */ /* 0x000f28000c1e1900 */
[----:B------:R-:W4:Y:S04]  /*08c0*/  @P0 LDG.E R21, desc[UR4][R10.64+0xa4] ;  /* 0x0000a4040a150981 */ /* 0x000f28000c1e1900 */
[----:B------:R-:W4:Y:S04]  /*08d0*/  @P0 LDG.E R25, desc[UR4][R10.64+0xac] ;  /* 0x0000ac040a190981 */ /* 0x000f28000c1e1900 */
[----:B------:R-:W4:Y:S04]  /*08e0*/  @P1 LDG.E R26, desc[UR4][R10.64+0xb4] ;  /* 0x0000b4040a1a1981 */ /* 0x000f28000c1e1900 */
        /* <DEDUP_REMOVED lines=10> */
[----:B------:R-:W-:Y:S02]  /*0990*/  @P0 LOP3.LUT R4, R4, R25, RZ, 0x3c, !PT ;  /* 0x0000001904040212 */ /* 0x000fe400078e3cff */
[----:B------:R-:W-:Y:S01]  /*09a0*/  LOP3.LUT P0, RZ, R23, 0x8000, RZ, 0xc0, !PT ;  /* 0x0000800017ff7812 */ /* 0x000fe2000780c0ff */
[----:B------:R-:W4:Y:S01]  /*09b0*/  @P2 LDG.E R25, desc[UR4][R10.64+0xd4] ;  /* 0x0000d4040a192981 */ /* 0x000f22000c1e1900 */
[----:B------:R-:W-:-:S03]  /*09c0*/  @P1 LOP3.LUT R3, R3, R26, RZ, 0x3c, !PT ;  /* 0x0000001a03031212 */ /* 0x000fc600078e3cff */
[----:B------:R-:W4:Y:S04]  /*09d0*/  @P2 LDG.E R26, desc[UR4][R10.64+0xc8] ;  /* 0x0000c8040a1a2981 */ /* 0x000f28000c1e1900 */
        /* <DEDUP_REMOVED lines=51> */
[----:B------:R-:W-:-:S05]  /*0d10*/  VIADD R18, R18, 0x10 ;  /* 0x0000001012127836 */ /* 0x000fca0000000000 */
[----:B------:R-:W-:Y:S02]  /*0d20*/  ISETP.NE.AND P1, PT, R18, 0x20, PT ;  /* 0x000000201200780c */ /* 0x000fe40003f25270 */
[----:B------:R-:W-:Y:S02]  /*0d30*/  @P6 LOP3.LUT R6, R6, R19, RZ, 0x3c, !PT ;  /* 0x0000001306066212 */ /* 0x000fe400078e3cff */
[----:B--2---:R-:W-:Y:S02]  /*0d40*/  @P6 LOP3.LUT R5, R5, R22, RZ, 0x3c, !PT ;  /* 0x0000001605056212 */ /* 0x004fe400078e3cff */
[----:B---3--:R-:W-:Y:S02]  /*0d50*/  @P0 LOP3.LUT R3, R3, R24, RZ, 0x3c, !PT ;  /* 0x0000001803030212 */ /* 0x008fe400078e3cff */
[----:B----4-:R-:W-:Y:S02]  /*0d60*/  @P6 LOP3.LUT R7, R7, R20, RZ, 0x3c, !PT ;  /* 0x0000001407076212 */ /* 0x010fe400078e3cff */
[----:B------:R-:W-:-:S02]  /*0d70*/  @P6 LOP3.LUT R4, R4, R21, RZ, 0x3c, !PT ;  /* 0x0000001504046212 */ /* 0x000fc400078e3cff */
[----:B------:R-:W-:Y:S02]  /*0d80*/  @P0 LOP3.LUT R5, R5, R28, RZ, 0x3c, !PT ;  /* 0x0000001c05050212 */ /* 0x000fe400078e3cff */
[----:B------:R-:W-:Y:S02]  /*0d90*/  @P0 LOP3.LUT R4, R4, R25, RZ, 0x3c, !PT ;  /* 0x0000001904040212 */ /* 0x000fe400078e3cff */
[----:B------:R-:W-:Y:S02]  /*0da0*/  @P0 LOP3.LUT R7, R7, R26, RZ, 0x3c, !PT ;  /* 0x0000001a07070212 */ /* 0x000fe400078e3cff */
[----:B------:R-:W-:Y:S01]  /*0db0*/  @P0 LOP3.LUT R6, R6, R23, RZ, 0x3c, !PT ;  /* 0x0000001706060212 */ /* 0x000fe200078e3cff */
[----:B------:R-:W-:Y:S06]  /*0dc0*/  @P1 BRA `(.L_x_4) ;  /* 0xfffffff400481947 */ /* 0x000fec000383ffff */
[----:B------:R-:W-:-:S05]  /*0dd0*/  VIADD R16, R16, 0x1 ;  /* 0x0000000110107836 */ /* 0x000fca0000000000 */
[----:B------:R-:W-:-:S13]  /*0de0*/  ISETP.NE.AND P0, PT, R16, 0x5, PT ;  /* 0x000000051000780c */ /* 0x000fda0003f05270 */
[----:B------:R-:W-:Y:S05]  /*0df0*/  @P0 BRA `(.L_x_5) ;  /* 0xfffffff400280947 */ /* 0x000fea000383ffff */
[----:B------:R-:W0:Y:S01]  /*0e00*/  LDC.64 R10, c[0x0][0x380] ;  /* 0x0000e000ff0a7b82 */ /* 0x000e220000000a00 */
[----:B------:R-:W-:Y:S01]  /*0e10*/  VIADD R14, R14, 0x1 ;  /* 0x000000010e0e7836 */ /* 0x000fe20000000000 */
[----:B------:R-:W-:-:S04]  /*0e20*/  LOP3.LUT R17, R15, 0x3, RZ, 0xc0, !PT ;  /* 0x000000030f117812 */ /* 0x000fc800078ec0ff */
[----:B------:R-:W-:Y:S01]  /*0e30*/  ISETP.GE.U32.AND P0, PT, R14, R17, PT ;  /* 0x000000110e00720c */ /* 0x000fe20003f06070 */
[----:B0-----:R-:W-:-:S05]  /*0e40*/  IMAD.WIDE R10, R0, 0x30, R10 ;  /* 0x00000030000a7825 */ /* 0x001fca00078e020a */
[----:B------:R0:W-:Y:S04]  /*0e50*/  STG.E desc[UR4][R10.64+0x4], R3 ;  /* 0x000004030a007986 */ /* 0x0001e8000c101904 */
[----:B------:R0:W-:Y:S04]  /*0e60*/  STG.E.64 desc[UR4][R10.64+0x8], R6 ;  /* 0x000008060a007986 */ /* 0x0001e8000c101b04 */
[----:B------:R0:W-:Y:S01]  /*0e70*/  STG.E.64 desc[UR4][R10.64+0x10], R4 ;  /* 0x000010040a007986 */ /* 0x0001e2000c101b04 */
[----:B------:R-:W-:Y:S05]  /*0e80*/  @!P0 BRA `(.L_x_6) ;  /* 0xfffffff000f48947 */ /* 0x000fea000383ffff */
.L_x_3:
[----:B------:R-:W-:Y:S05]  /*0e90*/  BSYNC.RECONVERGENT B1 ;  /* 0x0000000000017941 */ /* 0x000fea0003800200 */
.L_x_2:
[----:B------:R-:W-:Y:S01]  /*0ea0*/  ISETP.GT.U32.AND P0, PT, R15, 0x3, PT ;  /* 0x000000030f00780c */ /* 0x000fe20003f04070 */
[----:B------:R-:W-:Y:S01]  /*0eb0*/  VIADD R13, R13, 0x1 ;  /* 0x000000010d0d7836 */ /* 0x000fe20000000000 */
[--C-:B------:R-:W-:Y:S02]  /*0ec0*/  SHF.R.U64 R15, R15, 0x2, R2.reuse ;  /* 0x000000020f0f7819 */ /* 0x100fe40000001202 */
[----:B------:R-:W-:Y:S02]  /*0ed0*/  ISETP.GT.U32.AND.EX P0, PT, R2, RZ, PT, P0 ;  /* 0x000000ff0200720c */ /* 0x000fe40003f04100 */
[----:B------:R-:W-:-:S11]  /*0ee0*/  SHF.R.U32.HI R2, RZ, 0x2, R2 ;  /* 0x00000002ff027819 */ /* 0x000fd60000011602 */
[----:B------:R-:W-:Y:S05]  /*0ef0*/  @P0 BRA `(.L_x_7) ;  /* 0xfffffff000b80947 */ /* 0x000fea000383ffff */
.L_x_1:
[----:B------:R-:W-:Y:S05]  /*0f00*/  BSYNC.RECONVERGENT B0 ;  /* 0x0000000000007941 */ /* 0x000fea0003800200 */
.L_x_0:
[----:B0-----:R-:W-:Y:S01]  /*0f10*/  SHF.R.U32.HI R2, RZ, 0x2, R3 ;  /* 0x00000002ff027819 */ /* 0x001fe20000011603 */
[----:B------:R-:W0:Y:S01]  /*0f20*/  LDC.64 R8, c[0x0][0x380] ;  /* 0x0000e000ff087b82 */ /* 0x000e220000000a00 */
[----:B------:R-:W1:Y:S01]  /*0f30*/  LDCU.64 UR6, c[0x0][0x388] ;  /* 0x00007100ff0677ac */ /* 0x000e620008000a00 */
[----:B------:R-:W-:Y:S01]  /*0f40*/  VIADD R12, R12, 0x6a788e ;  /* 0x006a788e0c0c7836 */ /* 0x000fe20000000000 */
[----:B------:R-:W-:Y:S01]  /*0f50*/  LOP3.LUT R2, R2, R3, RZ, 0x3c, !PT ;  /* 0x0000000302027212 */ /* 0x000fe200078e3cff */
[----:B------:R-:W-:Y:S01]  /*0f60*/  IMAD.SHL.U32 R3, R5, 0x10, RZ ;  /* 0x0000001005037824 */ /* 0x000fe200078e00ff */
[----:B------:R-:W-:Y:S01]  /*0f70*/  SHF.R.S32.HI R15, RZ, 0x1f, R0 ;  /* 0x0000001fff0f7819 */ /* 0x000fe20000011400 */
[----:B------:R-:W-:Y:S02]  /*0f80*/  IMAD.MOV.U32 R17, RZ, RZ, R4 ;  /* 0x000000ffff117224 */ /* 0x000fe400078e0004 */
[----:B------:R-:W-:Y:S02]  /*0f90*/  IMAD.SHL.U32 R10, R2, 0x2, RZ ;  /* 0x00000002020a7824 */ /* 0x000fe400078e00ff */
[----:B------:R-:W-:-:S02]  /*0fa0*/  IMAD.MOV.U32 R11, RZ, RZ, 0x2f800000 ;  /* 0x2f800000ff0b7424 */ /* 0x000fc400078e00ff */
[----:B------:R-:W-:Y:S01]  /*0fb0*/  IMAD.MOV.U32 R16, RZ, RZ, R7 ;  /* 0x000000ffff107224 */ /* 0x000fe200078e0007 */
[----:B------:R-:W-:Y:S01]  /*0fc0*/  LOP3.LUT R10, R2, R10, R3, 0x96, !PT ;  /* 0x0000000a020a7212 */ /* 0x000fe200078e9603 */
[----:B------:R-:W-:Y:S02]  /*0fd0*/  IMAD.MOV.U32 R13, RZ, RZ, R6 ;  /* 0x000000ffff0d7224 */ /* 0x000fe400078e0006 */
[----:B------:R-:W-:Y:S01]  /*0fe0*/  IMAD.MOV.U32 R18, RZ, RZ, R5 ;  /* 0x000000ffff127224 */ /* 0x000fe200078e0005 */
[----:B------:R-:W-:Y:S02]  /*0ff0*/  LOP3.LUT R19, R10, R5, RZ, 0x3c, !PT ;  /* 0x000000050a137212 */ /* 0x000fe400078e3cff */
[----:B-1----:R-:W-:-:S03]  /*1000*/  LEA R2, P0, R0, UR6, 0x2 ;  /* 0x0000000600027c11 */ /* 0x002fc6000f8010ff */
[----:B------:R-:W-:Y:S02]  /*1010*/  IMAD.IADD R3, R19, 0x1, R12 ;  /* 0x0000000113037824 */ /* 0x000fe400078e020c */
[----:B0-----:R-:W-:-:S03]  /*1020*/  IMAD.WIDE R8, R0, 0x30, R8 ;  /* 0x0000003000087825 */ /* 0x001fc600078e0208 */
[----:B------:R-:W-:Y:S02]  /*1030*/  I2FP.F32.U32 R4, R3 ;  /* 0x0000000300047245 */ /* 0x000fe40000201000 */
[----:B------:R-:W-:Y:S01]  /*1040*/  LEA.HI.X R3, R0, UR7, R15, 0x2, P0 ;  /* 0x0000000700037c11 */ /* 0x000fe200080f140f */
[----:B------:R-:W-:Y:S02]  /*1050*/  STG.E.64 desc[UR4][R8.64+0x8], R16 ;  /* 0x0000081008007986 */ /* 0x000fe4000c101b04 */
[----:B------:R-:W-:Y:S02]  /*1060*/  FFMA R7, R4, R11, 1.1641532182693481445e-10 ;  /* 0x2f00000004077423 */ /* 0x000fe4000000000b */
[----:B------:R-:W-:Y:S04]  /*1070*/  STG.E.64 desc[UR4][R8.64], R12 ;  /* 0x0000000c08007986 */ /* 0x000fe8000c101b04 */
[----:B------:R-:W-:Y:S04]  /*1080*/  STG.E.64 desc[UR4][R8.64+0x18], RZ ;  /* 0x000018ff08007986 */ /* 0x000fe8000c101b04 */
[----:B------:R-:W-:Y:S04]  /*1090*/  STG.E desc[UR4][R8.64+0x20], RZ ;  /* 0x000020ff08007986 */ /* 0x000fe8000c101904 */
[----:B------:R-:W-:Y:S04]  /*10a0*/  STG.E.64 desc[UR4][R8.64+0x28], RZ ;  /* 0x000028ff08007986 */ /* 0x000fe8000c101b04 */
[----:B------:R-:W-:Y:S04]  /*10b0*/  STG.E.64 desc[UR4][R8.64+0x10], R18 ;  /* 0x0000101208007986 */ /* 0x000fe8000c101b04 */
[----:B------:R-:W-:Y:S01]  /*10c0*/  STG.E desc[UR4][R2.64], R7 ;  /* 0x0000000702007986 */ /* 0x000fe2000c101904 */
[----:B------:R-:W-:Y:S05]  /*10d0*/  EXIT ;  /* 0x000000000000794d */ /* 0x000fea0003800000 */
.L_x_8:
[----:B------:R-:W-:-:S00]  /*10e0*/  BRA `(.L_x_8) ;  /* 0xfffffffc00fc7947 */ /* 0x000fc0000383ffff */
[----:B------:R-:W-:-:S00]  /*10f0*/  NOP ;  /* 0x0000000000007918 */ /* 0x000fc00000000000 */
        /* <DEDUP_REMOVED lines=8> */
.L_x_9:


//--------------------- .nv.global.init           --------------------------
	.section	.nv.global.init,"aw",@progbits
	.align	4
.nv.global.init:
	.type		mrg32k3aM1SubSeq,@object
	.size		mrg32k3aM1SubSeq,(mrg32k3aM2SubSeq - mrg32k3aM1SubSeq)
mrg32k3aM1SubSeq:
        /*0000*/ 	.byte	0x0b, 0xcc, 0xee, 0x04, 0x73, 0x29, 0x8b, 0x6f, 0xf6, 0x53, 0x03, 0xf6, 0x23, 0xf6, 0xea, 0xda
        /* <DEDUP_REMOVED lines=125> */
	.type		mrg32k3aM2SubSeq,@object
	.size		mrg32k3aM2SubSeq,(mrg32k3aM1 - mrg32k3aM2SubSeq)
mrg32k3aM2SubSeq:
        /* <DEDUP_REMOVED lines=126> */
	.type		mrg32k3aM1,@object
	.size		mrg32k3aM1,(mrg32k3aM1Seq - mrg32k3aM1)
mrg32k3aM1:
        /* <DEDUP_REMOVED lines=144> */
	.type		mrg32k3aM1Seq,@object
	.size		mrg32k3aM1Seq,(mrg32k3aM2 - mrg32k3aM1Seq)
mrg32k3aM1Seq:
        /* <DEDUP_REMOVED lines=144> */
	.type		mrg32k3aM2,@object
	.size		mrg32k3aM2,(mrg32k3aM2Seq - mrg32k3aM2)
mrg32k3aM2:
        /* <DEDUP_REMOVED lines=144> */
	.type		mrg32k3aM2Seq,@object
	.size		mrg32k3aM2Seq,(precalc_xorwow_matrix - mrg32k3aM2Seq)
mrg32k3aM2Seq:
        /* <DEDUP_REMOVED lines=144> */
	.type		precalc_xorwow_matrix,@object
	.size		precalc_xorwow_matrix,(precalc_xorwow_offset_matrix - precalc_xorwow_matrix)
precalc_xorwow_matrix:
        /* <DEDUP_REMOVED lines=6400> */
	.type		precalc_xorwow_offset_matrix,@object
	.size		precalc_xorwow_offset_matrix,(.L_1 - precalc_xorwow_offset_matrix)
precalc_xorwow_offset_matrix:
        /* <DEDUP_REMOVED lines=6400> */
.L_1:


//--------------------- .nv.shared.reserved.0     --------------------------
	.section	.nv.shared.reserved.0,"aw",@nobits
	.weak		__nv_reservedSMEM_offset_0_alias
	.size		__nv_reservedSMEM_offset_0_alias, 0, 64
	.other		__nv_reservedSMEM_offset_0_alias,@"STO_CUDA_RESERVED_SHARED STV_DEFAULT"
__nv_reservedSMEM_offset_0_alias:
	.zero		0
	.zero		64


//--------------------- .nv.constant0._Z7randomsP17curandStateXORWOWPf --------------------------
	.section	.nv.constant0._Z7randomsP17curandStateXORWOWPf,"a",@progbits
	.sectionflags	@""
	.align	4
.nv.constant0._Z7randomsP17curandStateXORWOWPf:
	.zero		912


//--------------------- SYMBOLS --------------------------

	.type		.nv.reservedSmem.offset0,@object
	.size		.nv.reservedSmem.offset0,0x4
